//
// Generated by NVIDIA NVVM Compiler
//
// Compiler Build ID: CL-36424714
// Cuda compilation tools, release 13.0, V13.0.88
// Based on NVVM 20.0.0
//

.version 9.0
.target sm_100
.address_size 64

	// .globl	_Z3addPiS_S_Px

.visible .entry _Z3addPiS_S_Px(
	.param .u64 .ptr .align 1 _Z3addPiS_S_Px_param_0,
	.param .u64 .ptr .align 1 _Z3addPiS_S_Px_param_1,
	.param .u64 .ptr .align 1 _Z3addPiS_S_Px_param_2,
	.param .u64 .ptr .align 1 _Z3addPiS_S_Px_param_3
)
{
	.reg .b32 	%r<4>;
	.reg .b64 	%rd<12>;

	ld.param.u64 	%rd3, [_Z3addPiS_S_Px_param_0];
	ld.param.u64 	%rd4, [_Z3addPiS_S_Px_param_1];
	ld.param.u64 	%rd5, [_Z3addPiS_S_Px_param_2];
	ld.param.u64 	%rd6, [_Z3addPiS_S_Px_param_3];
	cvta.to.global.u64 	%rd7, %rd6;
	cvta.to.global.u64 	%rd8, %rd5;
	cvta.to.global.u64 	%rd9, %rd4;
	cvta.to.global.u64 	%rd10, %rd3;
	ld.global.u32 	%r1, [%rd10];
	ld.global.u32 	%r2, [%rd9];
	// begin inline asm
	mov.u64 	%rd1, %clock64;
	// end inline asm
	add.s32 	%r3, %r2, %r1;
	// begin inline asm
	mov.u64 	%rd2, %clock64;
	// end inline asm
	st.global.u32 	[%rd8], %r3;
	sub.s64 	%rd11, %rd2, %rd1;
	st.global.u64 	[%rd7], %rd11;
	ret;

}


// ===== COMPILED SASS (sm_100) =====

	.target	sm_100

	.elftype	@"ET_EXEC"


//--------------------- .note.nv.tkinfo           --------------------------
	.section	.note.nv.tkinfo,"",@"SHT_NOTE"
	.sectionflags	@"SHF_NOTE_NV_TKINFO"
	.tkinfo
        /*0018*/ 	.word	0x00000002
        /*0030*/ 	.string	""
        /*0030*/ 	.string	"ptxas"
        /*0030*/ 	.string	"Cuda compilation tools, release 13.0, V13.0.88"
        /*0030*/ 	.string	"Build cuda_13.0.r13.0/compiler.36424714_0"
        /*0030*/ 	.string	"-arch sm_100 -m 64 "



//--------------------- .note.nv.cuinfo           --------------------------
	.section	.note.nv.cuinfo,"",@"SHT_NOTE"
	.sectionflags	@"SHF_NOTE_NV_CUINFO"
        /*0018*/ 	.short	0x0002
        /*001a*/ 	.short	0x0064
        /*001c*/ 	.short	0x0082
	.zero		2


//--------------------- .nv.info                  --------------------------
	.section	.nv.info,"",@"SHT_CUDA_INFO"
	.align	4


	//----- nvinfo : EIATTR_REGCOUNT
	.align		4
        /*0000*/ 	.byte	0x04, 0x2f
        /*0002*/ 	.short	(.L_1 - .L_0)
	.align		4
.L_0:
        /*0004*/ 	.word	index@(_Z3addPiS_S_Px)
        /*0008*/ 	.word	0x0000000e


	//----- nvinfo : EIATTR_FRAME_SIZE
	.align		4
.L_1:
        /*000c*/ 	.byte	0x04, 0x11
        /*000e*/ 	.short	(.L_3 - .L_2)
	.align		4
.L_2:
        /*0010*/ 	.word	index@(_Z3addPiS_S_Px)
        /*0014*/ 	.word	0x00000000


	//----- nvinfo : EIATTR_MIN_STACK_SIZE
	.align		4
.L_3:
        /*0018*/ 	.byte	0x04, 0x12
        /*001a*/ 	.short	(.L_5 - .L_4)
	.align		4
.L_4:
        /*001c*/ 	.word	index@(_Z3addPiS_S_Px)
        /*0020*/ 	.word	0x00000000
.L_5:


//--------------------- .nv.compat                --------------------------
	.section	.nv.compat,"",@"SHT_CUDA_COMPAT_INFO"
	.align	4
        /*0000*/ 	.byte	0x02, 0x09, 0x00, 0x00, 0x02, 0x02, 0x01, 0x00, 0x02, 0x05, 0x05, 0x00, 0x03, 0x07, 0x01, 0x01
        /*0010*/ 	.byte	0x02, 0x03, 0x00, 0x00, 0x02, 0x06, 0x01, 0x00, 0x04, 0x0b, 0x08, 0x00, 0x09, 0x00, 0x00, 0x00
        /*0020*/ 	.byte	0x00, 0x00, 0x00, 0x00


//--------------------- .nv.info._Z3addPiS_S_Px   --------------------------
	.section	.nv.info._Z3addPiS_S_Px,"",@"SHT_CUDA_INFO"
	.sectionflags	@""
	.align	4


	//----- nvinfo : EIATTR_CUDA_API_VERSION
	.align		4
        /*0000*/ 	.byte	0x04, 0x37
        /*0002*/ 	.short	(.L_7 - .L_6)
.L_6:
        /*0004*/ 	.word	0x00000082


	//----- nvinfo : EIATTR_KPARAM_INFO
	.align		4
.L_7:
        /*0008*/ 	.byte	0x04, 0x17
        /*000a*/ 	.short	(.L_9 - .L_8)
.L_8:
        /*000c*/ 	.word	0x00000000
        /*0010*/ 	.short	0x0003
        /*0012*/ 	.short	0x0018
        /*0014*/ 	.byte	0x00, 0xf5, 0x21, 0x00


	//----- nvinfo : EIATTR_KPARAM_INFO
	.align		4
.L_9:
        /*0018*/ 	.byte	0x04, 0x17
        /*001a*/ 	.short	(.L_11 - .L_10)
.L_10:
        /*001c*/ 	.word	0x00000000
        /*0020*/ 	.short	0x0002
        /*0022*/ 	.short	0x0010
        /*0024*/ 	.byte	0x00, 0xf5, 0x21, 0x00


	//----- nvinfo : EIATTR_KPARAM_INFO
	.align		4
.L_11:
        /*0028*/ 	.byte	0x04, 0x17
        /*002a*/ 	.short	(.L_13 - .L_12)
.L_12:
        /*002c*/ 	.word	0x00000000
        /*0030*/ 	.short	0x0001
        /*0032*/ 	.short	0x0008
        /*0034*/ 	.byte	0x00, 0xf5, 0x21, 0x00


	//----- nvinfo : EIATTR_KPARAM_INFO
	.align		4
.L_13:
        /*0038*/ 	.byte	0x04, 0x17
        /*003a*/ 	.short	(.L_15 - .L_14)
.L_14:
        /*003c*/ 	.word	0x00000000
        /*0040*/ 	.short	0x0000
        /*0042*/ 	.short	0x0000
        /*0044*/ 	.byte	0x00, 0xf5, 0x21, 0x00


	//----- nvinfo : EIATTR_SPARSE_MMA_MASK
	.align		4
.L_15:
        /*0048*/ 	.byte	0x03, 0x50
        /*004a*/ 	.short	0x0000


	//----- nvinfo : EIATTR_MAXREG_COUNT
	.align		4
        /*004c*/ 	.byte	0x03, 0x1b
        /*004e*/ 	.short	0x00ff


	//----- nvinfo : EIATTR_MERCURY_ISA_VERSION
	.align		4
        /*0050*/ 	.byte	0x03, 0x5f
        /*0052*/ 	.short	0x0101


	//----- nvinfo : EIATTR_VRC_CTA_INIT_COUNT
	.align		4
        /*0054*/ 	.byte	0x02, 0x4a
	.zero		1
	.zero		1


	//----- nvinfo : EIATTR_EXIT_INSTR_OFFSETS
	.align		4
        /*0058*/ 	.byte	0x04, 0x1c
        /*005a*/ 	.short	(.L_17 - .L_16)


	//   ....[0]....
.L_16:
        /*005c*/ 	.word	0x000000f0


	//----- nvinfo : EIATTR_CBANK_PARAM_SIZE
	.align		4
.L_17:
        /*0060*/ 	.byte	0x03, 0x19
        /*0062*/ 	.short	0x0020


	//----- nvinfo : EIATTR_PARAM_CBANK
	.align		4
        /*0064*/ 	.byte	0x04, 0x0a
        /*0066*/ 	.short	(.L_19 - .L_18)
	.align		4
.L_18:
        /*0068*/ 	.word	index@(.nv.constant0._Z3addPiS_S_Px)
        /*006c*/ 	.short	0x0380
        /*006e*/ 	.short	0x0020


	//----- nvinfo : EIATTR_SW_WAR
	.align		4
.L_19:
        /*0070*/ 	.byte	0x04, 0x36
        /*0072*/ 	.short	(.L_21 - .L_20)
.L_20:
        /*0074*/ 	.word	0x00000008
.L_21:


//--------------------- .nv.callgraph             --------------------------
	.section	.nv.callgraph,"",@"SHT_CUDA_CALLGRAPH"
	.align	4
	.sectionentsize	8
	.align		4
        /*0000*/ 	.word	0x00000000
	.align		4
        /*0004*/ 	.word	0xffffffff
	.align		4
        /*0008*/ 	.word	0x00000000
	.align		4
        /*000c*/ 	.word	0xfffffffe
	.align		4
        /*0010*/ 	.word	0x00000000
	.align		4
        /*0014*/ 	.word	0xfffffffd
	.align		4
        /*0018*/ 	.word	0x00000000
	.align		4
        /*001c*/ 	.word	0xfffffffc


//--------------------- .text._Z3addPiS_S_Px      --------------------------
	.section	.text._Z3addPiS_S_Px,"ax",@progbits
	.align	128
        .global         _Z3addPiS_S_Px
        .type           _Z3addPiS_S_Px,@function
        .size           _Z3addPiS_S_Px,(.L_x_1 - _Z3addPiS_S_Px)
        .other          _Z3addPiS_S_Px,@"STO_CUDA_ENTRY STV_DEFAULT"
_Z3addPiS_S_Px:
.text._Z3addPiS_S_Px:
[----:B------:R-:W-:Y:S08]  /*0000*/  LDC R1, c[0x0][0x37c] ;  /* 0x0000df00ff017b82 */ /* 0x000ff00000000800 */
[----:B------:R-:W0:Y:S01]  /*0010*/  LDC.64 R2, c[0x0][0x380] ;  /* 0x0000e000ff027b82 */ /* 0x000e220000000a00 */
[----:B------:R-:W0:Y:S07]  /*0020*/  LDCU.64 UR4, c[0x0][0x358] ;  /* 0x00006b00ff0477ac */ /* 0x000e2e0008000a00 */
[----:B------:R-:W1:Y:S01]  /*0030*/  LDC.64 R4, c[0x0][0x388] ;  /* 0x0000e200ff047b82 */ /* 0x000e620000000a00 */
[----:B0-----:R-:W2:Y:S04]  /*0040*/  LDG.E R2, desc[UR4][R2.64] ;  /* 0x0000000402027981 */ /* 0x001ea8000c1e1900 */
[----:B-1----:R-:W2:Y:S01]  /*0050*/  LDG.E R5, desc[UR4][R4.64] ;  /* 0x0000000404057981 */ /* 0x002ea2000c1e1900 */
[----:B------:R-:W-:Y:S01]  /*0060*/  CS2R R6, SR_CLOCKLO ;  /* 0x0000000000067805 */ /* 0x000fe20000015000 */
[----:B--2---:R-:W-:Y:S01]  /*0070*/  IMAD.IADD R11, R2, 0x1, R5 ;  /* 0x00000001020b7824 */ /* 0x004fe200078e0205 */
[----:B------:R-:W-:Y:S01]  /*0080*/  CS2R R8, SR_CLOCKLO ;  /* 0x0000000000087805 */ /* 0x000fe20000015000 */
[----:B------:R-:W0:Y:S05]  /*0090*/  LDC.64 R2, c[0x0][0x390] ;  /* 0x0000e400ff027b82 */ /* 0x000e2a0000000a00 */
[----:B------:R-:W-:-:S05]  /*00a0*/  IADD3 R6, P0, PT, -R6, R8, RZ ;  /* 0x0000000806067210 */ /* 0x000fca0007f1e1ff */
[----:B------:R-:W-:Y:S01]  /*00b0*/  IMAD.X R7, R9, 0x1, ~R7, P0 ;  /* 0x0000000109077824 */ /* 0x000fe200000e0e07 */
[----:B------:R-:W1:Y:S01]  /*00c0*/  LDC.64 R4, c[0x0][0x398] ;  /* 0x0000e600ff047b82 */ /* 0x000e620000000a00 */
[----:B0-----:R-:W-:Y:S04]  /*00d0*/  STG.E desc[UR4][R2.64], R11 ;  /* 0x0000000b02007986 */ /* 0x001fe8000c101904 */
[----:B-1----:R-:W-:Y:S01]  /*00e0*/  STG.E.64 desc[UR4][R4.64], R6 ;  /* 0x0000000604007986 */ /* 0x002fe2000c101b04 */
[----:B------:R-:W-:Y:S05]  /*00f0*/  EXIT ;  /* 0x000000000000794d */ /* 0x000fea0003800000 */
.L_x_0:
[----:B------:R-:W-:-:S00]  /*0100*/  BRA `(.L_x_0) ;  /* 0xfffffffc00fc7947 */ /* 0x000fc0000383ffff */
[----:B------:R-:W-:-:S00]  /*0110*/  NOP ;  /* 0x0000000000007918 */ /* 0x000fc00000000000 */
        /* <DEDUP_REMOVED lines=14> */
.L_x_1:


//--------------------- .nv.shared.reserved.0     --------------------------
	.section	.nv.shared.reserved.0,"aw",@nobits
	.weak		__nv_reservedSMEM_offset_0_alias
	.size		__nv_reservedSMEM_offset_0_alias, 0, 64
	.other		__nv_reservedSMEM_offset_0_alias,@"STO_CUDA_RESERVED_SHARED STV_DEFAULT"
__nv_reservedSMEM_offset_0_alias:
	.zero		0
	.zero		64


//--------------------- .nv.constant0._Z3addPiS_S_Px --------------------------
	.section	.nv.constant0._Z3addPiS_S_Px,"a",@progbits
	.sectionflags	@""
	.align	4
.nv.constant0._Z3addPiS_S_Px:
	.zero		928


//--------------------- SYMBOLS --------------------------

	.type		.nv.reservedSmem.offset0,@object
	.size		.nv.reservedSmem.offset0,0x4
